//
// Generated by NVIDIA NVVM Compiler
//
// Compiler Build ID: CL-36424714
// Cuda compilation tools, release 13.0, V13.0.88
// Based on NVVM 20.0.0
//

.version 9.0
.target sm_100
.address_size 64

	// .globl	_Z10uniformAddPfS_i
.extern .func  (.param .b32 func_retval0) vprintf
(
	.param .b64 vprintf_param_0,
	.param .b64 vprintf_param_1
)
;
// _ZZ12prescanArrayPfS_S_iiibiE4temp has been demoted
.global .align 1 .b8 $str[20] = {115, 117, 109, 115, 65, 114, 114, 97, 121, 91, 37, 100, 93, 58, 32, 37, 102, 10, 10};

.visible .entry _Z10uniformAddPfS_i(
	.param .u64 .ptr .align 1 _Z10uniformAddPfS_i_param_0,
	.param .u64 .ptr .align 1 _Z10uniformAddPfS_i_param_1,
	.param .u32 _Z10uniformAddPfS_i_param_2
)
{
	.reg .pred 	%p<2>;
	.reg .b32 	%r<10>;
	.reg .b32 	%f<4>;
	.reg .b64 	%rd<9>;

	ld.param.u64 	%rd1, [_Z10uniformAddPfS_i_param_0];
	ld.param.u64 	%rd2, [_Z10uniformAddPfS_i_param_1];
	ld.param.u32 	%r2, [_Z10uniformAddPfS_i_param_2];
	mov.u32 	%r3, %ntid.x;
	mov.u32 	%r4, %ctaid.x;
	mov.u32 	%r5, %tid.x;
	mad.lo.s32 	%r1, %r3, %r4, %r5;
	setp.ge.s32 	%p1, %r1, %r2;
	@%p1 bra 	$L__BB0_2;
	cvta.to.global.u64 	%rd3, %rd1;
	cvta.to.global.u64 	%rd4, %rd2;
	mul.wide.s32 	%rd5, %r1, 4;
	add.s64 	%rd6, %rd3, %rd5;
	ld.global.f32 	%f1, [%rd6];
	shr.s32 	%r6, %r1, 31;
	shr.u32 	%r7, %r6, 23;
	add.s32 	%r8, %r1, %r7;
	shr.s32 	%r9, %r8, 9;
	mul.wide.s32 	%rd7, %r9, 4;
	add.s64 	%rd8, %rd4, %rd7;
	ld.global.f32 	%f2, [%rd8];
	add.f32 	%f3, %f1, %f2;
	st.global.f32 	[%rd6], %f3;
$L__BB0_2:
	ret;

}
	// .globl	_Z12prescanArrayPfS_S_iiibi
.visible .entry _Z12prescanArrayPfS_S_iiibi(
	.param .u64 .ptr .align 1 _Z12prescanArrayPfS_S_iiibi_param_0,
	.param .u64 .ptr .align 1 _Z12prescanArrayPfS_S_iiibi_param_1,
	.param .u64 .ptr .align 1 _Z12prescanArrayPfS_S_iiibi_param_2,
	.param .u32 _Z12prescanArrayPfS_S_iiibi_param_3,
	.param .u32 _Z12prescanArrayPfS_S_iiibi_param_4,
	.param .u32 _Z12prescanArrayPfS_S_iiibi_param_5,
	.param .u8 _Z12prescanArrayPfS_S_iiibi_param_6,
	.param .u32 _Z12prescanArrayPfS_S_iiibi_param_7
)
{
	.local .align 16 .b8 	__local_depot1[16];
	.reg .b64 	%SP;
	.reg .b64 	%SPL;
	.reg .pred 	%p<13>;
	.reg .b16 	%rs<2>;
	.reg .b32 	%r<80>;
	.reg .b32 	%f<18>;
	.reg .b64 	%rd<17>;
	.reg .b64 	%fd<2>;
	// demoted variable
	.shared .align 4 .b8 _ZZ12prescanArrayPfS_S_iiibiE4temp[2176];
	mov.u64 	%SPL, __local_depot1;
	cvta.local.u64 	%SP, %SPL;
	ld.param.u64 	%rd2, [_Z12prescanArrayPfS_S_iiibi_param_0];
	ld.param.u64 	%rd3, [_Z12prescanArrayPfS_S_iiibi_param_1];
	ld.param.u64 	%rd4, [_Z12prescanArrayPfS_S_iiibi_param_2];
	ld.param.u32 	%r20, [_Z12prescanArrayPfS_S_iiibi_param_3];
	ld.param.s8 	%rs1, [_Z12prescanArrayPfS_S_iiibi_param_6];
	ld.param.u32 	%r21, [_Z12prescanArrayPfS_S_iiibi_param_7];
	mov.u32 	%r1, %tid.x;
	mov.u32 	%r2, %ctaid.x;
	setp.ne.s32 	%p1, %r1, 0;
	@%p1 bra 	$L__BB1_3;
	mov.b32 	%r74, 64;
	mov.u32 	%r23, _ZZ12prescanArrayPfS_S_iiibiE4temp;
$L__BB1_2:
	add.s32 	%r24, %r23, %r74;
	mov.b32 	%r25, 0;
	st.shared.u32 	[%r24+-64], %r25;
	st.shared.u32 	[%r24+-60], %r25;
	st.shared.u32 	[%r24+-56], %r25;
	st.shared.u32 	[%r24+-52], %r25;
	st.shared.u32 	[%r24+-48], %r25;
	st.shared.u32 	[%r24+-44], %r25;
	st.shared.u32 	[%r24+-40], %r25;
	st.shared.u32 	[%r24+-36], %r25;
	st.shared.u32 	[%r24+-32], %r25;
	st.shared.u32 	[%r24+-28], %r25;
	st.shared.u32 	[%r24+-24], %r25;
	st.shared.u32 	[%r24+-20], %r25;
	st.shared.u32 	[%r24+-16], %r25;
	st.shared.u32 	[%r24+-12], %r25;
	st.shared.u32 	[%r24+-8], %r25;
	st.shared.u32 	[%r24+-4], %r25;
	st.shared.u32 	[%r24], %r25;
	st.shared.u32 	[%r24+4], %r25;
	st.shared.u32 	[%r24+8], %r25;
	st.shared.u32 	[%r24+12], %r25;
	st.shared.u32 	[%r24+16], %r25;
	st.shared.u32 	[%r24+20], %r25;
	st.shared.u32 	[%r24+24], %r25;
	st.shared.u32 	[%r24+28], %r25;
	st.shared.u32 	[%r24+32], %r25;
	st.shared.u32 	[%r24+36], %r25;
	st.shared.u32 	[%r24+40], %r25;
	st.shared.u32 	[%r24+44], %r25;
	st.shared.u32 	[%r24+48], %r25;
	st.shared.u32 	[%r24+52], %r25;
	st.shared.u32 	[%r24+56], %r25;
	st.shared.u32 	[%r24+60], %r25;
	add.s32 	%r74, %r74, 128;
	setp.ne.s32 	%p2, %r74, 2240;
	@%p2 bra 	$L__BB1_2;
$L__BB1_3:
	bar.sync 	0;
	shl.b32 	%r26, %r2, 9;
	add.s32 	%r5, %r26, %r1;
	setp.ge.s32 	%p3, %r5, %r21;
	cvta.to.global.u64 	%rd5, %rd3;
	mul.wide.u32 	%rd6, %r5, 4;
	add.s64 	%rd1, %rd5, %rd6;
	mov.f32 	%f16, 0f00000000;
	@%p3 bra 	$L__BB1_5;
	ld.global.f32 	%f16, [%rd1];
$L__BB1_5:
	shr.u32 	%r27, %r1, 4;
	add.s32 	%r28, %r27, %r1;
	shl.b32 	%r29, %r28, 2;
	mov.u32 	%r30, _ZZ12prescanArrayPfS_S_iiibiE4temp;
	add.s32 	%r6, %r30, %r29;
	st.shared.f32 	[%r6], %f16;
	add.s32 	%r31, %r5, 256;
	setp.ge.s32 	%p4, %r31, %r21;
	mov.f32 	%f17, 0f00000000;
	@%p4 bra 	$L__BB1_7;
	ld.global.f32 	%f17, [%rd1+1024];
$L__BB1_7:
	shr.u32 	%r33, %r20, 31;
	add.s32 	%r34, %r20, %r33;
	shr.s32 	%r35, %r34, 1;
	add.s32 	%r36, %r35, %r1;
	shr.s32 	%r37, %r36, 4;
	add.s32 	%r38, %r37, %r36;
	shl.b32 	%r39, %r38, 2;
	add.s32 	%r7, %r30, %r39;
	st.shared.f32 	[%r7], %f17;
	shr.s32 	%r75, %r20, 1;
	setp.lt.s32 	%p5, %r75, 1;
	mov.b32 	%r77, 1;
	@%p5 bra 	$L__BB1_12;
	shl.b32 	%r42, %r1, 1;
	or.b32  	%r9, %r42, 1;
	mov.b32 	%r77, 1;
$L__BB1_9:
	bar.sync 	0;
	setp.ge.s32 	%p6, %r1, %r75;
	@%p6 bra 	$L__BB1_11;
	mul.lo.s32 	%r43, %r77, %r9;
	add.s32 	%r44, %r43, -1;
	add.s32 	%r45, %r43, %r77;
	add.s32 	%r46, %r44, %r77;
	shr.s32 	%r47, %r44, 4;
	add.s32 	%r48, %r47, %r43;
	shr.s32 	%r49, %r46, 4;
	add.s32 	%r50, %r49, %r45;
	shl.b32 	%r51, %r48, 2;
	add.s32 	%r53, %r30, %r51;
	ld.shared.f32 	%f7, [%r53+-4];
	shl.b32 	%r54, %r50, 2;
	add.s32 	%r55, %r30, %r54;
	ld.shared.f32 	%f8, [%r55+-4];
	add.f32 	%f9, %f7, %f8;
	st.shared.f32 	[%r55+-4], %f9;
$L__BB1_11:
	shl.b32 	%r77, %r77, 1;
	shr.u32 	%r13, %r75, 1;
	setp.gt.u32 	%p7, %r75, 1;
	mov.u32 	%r75, %r13;
	@%p7 bra 	$L__BB1_9;
$L__BB1_12:
	setp.ne.s32 	%p8, %r1, 0;
	@%p8 bra 	$L__BB1_16;
	setp.ne.s16 	%p9, %rs1, 0;
	@%p9 bra 	$L__BB1_15;
	add.u64 	%rd7, %SP, 0;
	add.u64 	%rd8, %SPL, 0;
	ld.shared.f32 	%f10, [_ZZ12prescanArrayPfS_S_iiibiE4temp+2168];
	cvta.to.global.u64 	%rd9, %rd4;
	mul.wide.u32 	%rd10, %r2, 4;
	add.s64 	%rd11, %rd9, %rd10;
	st.global.f32 	[%rd11], %f10;
	cvt.f64.f32 	%fd1, %f10;
	st.local.u32 	[%rd8], %r2;
	st.local.f64 	[%rd8+8], %fd1;
	mov.u64 	%rd12, $str;
	cvta.global.u64 	%rd13, %rd12;
	{ // callseq 0, 0
	.param .b64 param0;
	st.param.b64 	[param0], %rd13;
	.param .b64 param1;
	st.param.b64 	[param1], %rd7;
	.param .b32 retval0;
	call.uni (retval0), 
	vprintf, 
	(
	param0, 
	param1
	);
	ld.param.b32 	%r56, [retval0];
	} // callseq 0
$L__BB1_15:
	mov.b32 	%r58, 0;
	st.shared.u32 	[_ZZ12prescanArrayPfS_S_iiibiE4temp+2168], %r58;
$L__BB1_16:
	setp.lt.s32 	%p10, %r20, 2;
	@%p10 bra 	$L__BB1_21;
	shl.b32 	%r60, %r1, 1;
	or.b32  	%r15, %r60, 1;
	mov.b32 	%r78, 1;
$L__BB1_18:
	shr.u32 	%r77, %r77, 1;
	bar.sync 	0;
	setp.ge.u32 	%p11, %r1, %r78;
	@%p11 bra 	$L__BB1_20;
	mul.lo.s32 	%r61, %r77, %r15;
	add.s32 	%r62, %r61, -1;
	add.s32 	%r63, %r61, %r77;
	add.s32 	%r64, %r62, %r77;
	shr.s32 	%r65, %r62, 4;
	add.s32 	%r66, %r65, %r61;
	shr.s32 	%r67, %r64, 4;
	add.s32 	%r68, %r67, %r63;
	shl.b32 	%r69, %r66, 2;
	add.s32 	%r71, %r30, %r69;
	ld.shared.f32 	%f11, [%r71+-4];
	shl.b32 	%r72, %r68, 2;
	add.s32 	%r73, %r30, %r72;
	ld.shared.f32 	%f12, [%r73+-4];
	st.shared.f32 	[%r71+-4], %f12;
	add.f32 	%f13, %f11, %f12;
	st.shared.f32 	[%r73+-4], %f13;
$L__BB1_20:
	shl.b32 	%r78, %r78, 1;
	setp.lt.s32 	%p12, %r78, %r20;
	@%p12 bra 	$L__BB1_18;
$L__BB1_21:
	cvta.to.global.u64 	%rd14, %rd2;
	ld.shared.f32 	%f14, [%r6];
	add.s64 	%rd16, %rd14, %rd6;
	st.global.f32 	[%rd16], %f14;
	ld.shared.f32 	%f15, [%r7];
	st.global.f32 	[%rd16+1024], %f15;
	ret;

}


// ===== COMPILED SASS (sm_100) =====

	.target	sm_100

	.elftype	@"ET_EXEC"


//--------------------- .note.nv.tkinfo           --------------------------
	.section	.note.nv.tkinfo,"",@"SHT_NOTE"
	.sectionflags	@"SHF_NOTE_NV_TKINFO"
	.tkinfo
        /*0018*/ 	.word	0x00000002
        /*0030*/ 	.string	""
        /*0030*/ 	.string	"ptxas"
        /*0030*/ 	.string	"Cuda compilation tools, release 13.0, V13.0.88"
        /*0030*/ 	.string	"Build cuda_13.0.r13.0/compiler.36424714_0"
        /*0030*/ 	.string	"-arch sm_100 -m 64 "



//--------------------- .note.nv.cuinfo           --------------------------
	.section	.note.nv.cuinfo,"",@"SHT_NOTE"
	.sectionflags	@"SHF_NOTE_NV_CUINFO"
        /*0018*/ 	.short	0x0002
        /*001a*/ 	.short	0x0064
        /*001c*/ 	.short	0x0082
	.zero		2


//--------------------- .nv.info                  --------------------------
	.section	.nv.info,"",@"SHT_CUDA_INFO"
	.align	4


	//----- nvinfo : EIATTR_REGCOUNT
	.align		4
        /*0000*/ 	.byte	0x04, 0x2f
        /*0002*/ 	.short	(.L_2 - .L_1)
	.align		4
.L_1:
        /*0004*/ 	.word	index@(_Z10uniformAddPfS_i)
        /*0008*/ 	.word	0x0000000c


	//----- nvinfo : EIATTR_FRAME_SIZE
	.align		4
.L_2:
        /*000c*/ 	.byte	0x04, 0x11
        /*000e*/ 	.short	(.L_4 - .L_3)
	.align		4
.L_3:
        /*0010*/ 	.word	index@(_Z10uniformAddPfS_i)
        /*0014*/ 	.word	0x00000000


	//----- nvinfo : EIATTR_REGCOUNT
	.align		4
.L_4:
        /*0018*/ 	.byte	0x04, 0x2f
        /*001a*/ 	.short	(.L_6 - .L_5)
	.align		4
.L_5:
        /*001c*/ 	.word	index@(_Z12prescanArrayPfS_S_iiibi)
        /*0020*/ 	.word	0x00000019


	//----- nvinfo : EIATTR_FRAME_SIZE
	.align		4
.L_6:
        /*0024*/ 	.byte	0x04, 0x11
        /*0026*/ 	.short	(.L_8 - .L_7)
	.align		4
.L_7:
        /*0028*/ 	.word	index@(_Z12prescanArrayPfS_S_iiibi)
        /*002c*/ 	.word	0x00000010


	//----- nvinfo : EIATTR_MIN_STACK_SIZE
	.align		4
.L_8:
        /*0030*/ 	.byte	0x04, 0x12
        /*0032*/ 	.short	(.L_10 - .L_9)
	.align		4
.L_9:
        /*0034*/ 	.word	index@(_Z12prescanArrayPfS_S_iiibi)
        /*0038*/ 	.word	0x00000010


	//----- nvinfo : EIATTR_MIN_STACK_SIZE
	.align		4
.L_10:
        /*003c*/ 	.byte	0x04, 0x12
        /*003e*/ 	.short	(.L_12 - .L_11)
	.align		4
.L_11:
        /*0040*/ 	.word	index@(_Z10uniformAddPfS_i)
        /*0044*/ 	.word	0x00000000
.L_12:


//--------------------- .nv.compat                --------------------------
	.section	.nv.compat,"",@"SHT_CUDA_COMPAT_INFO"
	.align	4
        /*0000*/ 	.byte	0x02, 0x09, 0x00, 0x00, 0x02, 0x02, 0x01, 0x00, 0x02, 0x05, 0x05, 0x00, 0x03, 0x07, 0x01, 0x01
        /*0010*/ 	.byte	0x02, 0x03, 0x00, 0x00, 0x02, 0x06, 0x01, 0x00, 0x04, 0x0b, 0x08, 0x00, 0x09, 0x00, 0x00, 0x00
        /*0020*/ 	.byte	0x00, 0x00, 0x00, 0x00


//--------------------- .nv.info._Z12prescanArrayPfS_S_iiibi --------------------------
	.section	.nv.info._Z12prescanArrayPfS_S_iiibi,"",@"SHT_CUDA_INFO"
	.sectionflags	@""
	.align	4


	//----- nvinfo : EIATTR_CUDA_API_VERSION
	.align		4
        /*0000*/ 	.byte	0x04, 0x37
        /*0002*/ 	.short	(.L_14 - .L_13)
.L_13:
        /*0004*/ 	.word	0x00000082


	//----- nvinfo : EIATTR_KPARAM_INFO
	.align		4
.L_14:
        /*0008*/ 	.byte	0x04, 0x17
        /*000a*/ 	.short	(.L_16 - .L_15)
.L_15:
        /*000c*/ 	.word	0x00000000
        /*0010*/ 	.short	0x0007
        /*0012*/ 	.short	0x0028
        /*0014*/ 	.byte	0x00, 0xf0, 0x11, 0x00


	//----- nvinfo : EIATTR_KPARAM_INFO
	.align		4
.L_16:
        /*0018*/ 	.byte	0x04, 0x17
        /*001a*/ 	.short	(.L_18 - .L_17)
.L_17:
        /*001c*/ 	.word	0x00000000
        /*0020*/ 	.short	0x0006
        /*0022*/ 	.short	0x0024
        /*0024*/ 	.byte	0x00, 0xf0, 0x05, 0x00


	//----- nvinfo : EIATTR_KPARAM_INFO
	.align		4
.L_18:
        /*0028*/ 	.byte	0x04, 0x17
        /*002a*/ 	.short	(.L_20 - .L_19)
.L_19:
        /*002c*/ 	.word	0x00000000
        /*0030*/ 	.short	0x0005
        /*0032*/ 	.short	0x0020
        /*0034*/ 	.byte	0x00, 0xf0, 0x11, 0x00


	//----- nvinfo : EIATTR_KPARAM_INFO
	.align		4
.L_20:
        /*0038*/ 	.byte	0x04, 0x17
        /*003a*/ 	.short	(.L_22 - .L_21)
.L_21:
        /*003c*/ 	.word	0x00000000
        /*0040*/ 	.short	0x0004
        /*0042*/ 	.short	0x001c
        /*0044*/ 	.byte	0x00, 0xf0, 0x11, 0x00


	//----- nvinfo : EIATTR_KPARAM_INFO
	.align		4
.L_22:
        /*0048*/ 	.byte	0x04, 0x17
        /*004a*/ 	.short	(.L_24 - .L_23)
.L_23:
        /*004c*/ 	.word	0x00000000
        /*0050*/ 	.short	0x0003
        /*0052*/ 	.short	0x0018
        /*0054*/ 	.byte	0x00, 0xf0, 0x11, 0x00


	//----- nvinfo : EIATTR_KPARAM_INFO
	.align		4
.L_24:
        /*0058*/ 	.byte	0x04, 0x17
        /*005a*/ 	.short	(.L_26 - .L_25)
.L_25:
        /*005c*/ 	.word	0x00000000
        /*0060*/ 	.short	0x0002
        /*0062*/ 	.short	0x0010
        /*0064*/ 	.byte	0x00, 0xf5, 0x21, 0x00


	//----- nvinfo : EIATTR_KPARAM_INFO
	.align		4
.L_26:
        /*0068*/ 	.byte	0x04, 0x17
        /*006a*/ 	.short	(.L_28 - .L_27)
.L_27:
        /*006c*/ 	.word	0x00000000
        /*0070*/ 	.short	0x0001
        /*0072*/ 	.short	0x0008
        /*0074*/ 	.byte	0x00, 0xf5, 0x21, 0x00


	//----- nvinfo : EIATTR_KPARAM_INFO
	.align		4
.L_28:
        /*0078*/ 	.byte	0x04, 0x17
        /*007a*/ 	.short	(.L_30 - .L_29)
.L_29:
        /*007c*/ 	.word	0x00000000
        /*0080*/ 	.short	0x0000
        /*0082*/ 	.short	0x0000
        /*0084*/ 	.byte	0x00, 0xf5, 0x21, 0x00


	//----- nvinfo : EIATTR_SPARSE_MMA_MASK
	.align		4
.L_30:
        /*0088*/ 	.byte	0x03, 0x50
        /*008a*/ 	.short	0x0000


	//----- nvinfo : EIATTR_MAXREG_COUNT
	.align		4
        /*008c*/ 	.byte	0x03, 0x1b
        /*008e*/ 	.short	0x00ff


	//----- nvinfo : EIATTR_NUM_BARRIERS
	.align		4
        /*0090*/ 	.byte	0x02, 0x4c
        /*0092*/ 	.byte	0x01
	.zero		1


	//----- nvinfo : EIATTR_EXTERNS
	.align		4
        /*0094*/ 	.byte	0x04, 0x0f
        /*0096*/ 	.short	(.L_32 - .L_31)


	//   ....[0]....
	.align		4
.L_31:
        /*0098*/ 	.word	index@(vprintf)


	//----- nvinfo : EIATTR_MERCURY_ISA_VERSION
	.align		4
.L_32:
        /*009c*/ 	.byte	0x03, 0x5f
        /*009e*/ 	.short	0x0101


	//----- nvinfo : EIATTR_VRC_CTA_INIT_COUNT
	.align		4
        /*00a0*/ 	.byte	0x02, 0x4a
	.zero		1
	.zero		1


	//----- nvinfo : EIATTR_SYSCALL_OFFSETS
	.align		4
        /*00a4*/ 	.byte	0x04, 0x46
        /*00a6*/ 	.short	(.L_34 - .L_33)


	//   ....[0]....
.L_33:
        /*00a8*/ 	.word	0x00000890


	//----- nvinfo : EIATTR_EXIT_INSTR_OFFSETS
	.align		4
.L_34:
        /*00ac*/ 	.byte	0x04, 0x1c
        /*00ae*/ 	.short	(.L_36 - .L_35)


	//   ....[0]....
.L_35:
        /*00b0*/ 	.word	0x00000b20


	//----- nvinfo : EIATTR_CRS_STACK_SIZE
	.align		4
.L_36:
        /*00b4*/ 	.byte	0x04, 0x1e
        /*00b6*/ 	.short	(.L_38 - .L_37)
.L_37:
        /*00b8*/ 	.word	0x00000000


	//----- nvinfo : EIATTR_CBANK_PARAM_SIZE
	.align		4
.L_38:
        /*00bc*/ 	.byte	0x03, 0x19
        /*00be*/ 	.short	0x002c


	//----- nvinfo : EIATTR_PARAM_CBANK
	.align		4
        /*00c0*/ 	.byte	0x04, 0x0a
        /*00c2*/ 	.short	(.L_40 - .L_39)
	.align		4
.L_39:
        /*00c4*/ 	.word	index@(.nv.constant0._Z12prescanArrayPfS_S_iiibi)
        /*00c8*/ 	.short	0x0380
        /*00ca*/ 	.short	0x002c


	//----- nvinfo : EIATTR_SW_WAR
	.align		4
.L_40:
        /*00cc*/ 	.byte	0x04, 0x36
        /*00ce*/ 	.short	(.L_42 - .L_41)
.L_41:
        /*00d0*/ 	.word	0x00000008
.L_42:


//--------------------- .nv.info._Z10uniformAddPfS_i --------------------------
	.section	.nv.info._Z10uniformAddPfS_i,"",@"SHT_CUDA_INFO"
	.sectionflags	@""
	.align	4


	//----- nvinfo : EIATTR_CUDA_API_VERSION
	.align		4
        /*0000*/ 	.byte	0x04, 0x37
        /*0002*/ 	.short	(.L_44 - .L_43)
.L_43:
        /*0004*/ 	.word	0x00000082


	//----- nvinfo : EIATTR_KPARAM_INFO
	.align		4
.L_44:
        /*0008*/ 	.byte	0x04, 0x17
        /*000a*/ 	.short	(.L_46 - .L_45)
.L_45:
        /*000c*/ 	.word	0x00000000
        /*0010*/ 	.short	0x0002
        /*0012*/ 	.short	0x0010
        /*0014*/ 	.byte	0x00, 0xf0, 0x11, 0x00


	//----- nvinfo : EIATTR_KPARAM_INFO
	.align		4
.L_46:
        /*0018*/ 	.byte	0x04, 0x17
        /*001a*/ 	.short	(.L_48 - .L_47)
.L_47:
        /*001c*/ 	.word	0x00000000
        /*0020*/ 	.short	0x0001
        /*0022*/ 	.short	0x0008
        /*0024*/ 	.byte	0x00, 0xf5, 0x21, 0x00


	//----- nvinfo : EIATTR_KPARAM_INFO
	.align		4
.L_48:
        /*0028*/ 	.byte	0x04, 0x17
        /*002a*/ 	.short	(.L_50 - .L_49)
.L_49:
        /*002c*/ 	.word	0x00000000
        /*0030*/ 	.short	0x0000
        /*0032*/ 	.short	0x0000
        /*0034*/ 	.byte	0x00, 0xf5, 0x21, 0x00


	//----- nvinfo : EIATTR_SPARSE_MMA_MASK
	.align		4
.L_50:
        /*0038*/ 	.byte	0x03, 0x50
        /*003a*/ 	.short	0x0000


	//----- nvinfo : EIATTR_MAXREG_COUNT
	.align		4
        /*003c*/ 	.byte	0x03, 0x1b
        /*003e*/ 	.short	0x00ff


	//----- nvinfo : EIATTR_MERCURY_ISA_VERSION
	.align		4
        /*0040*/ 	.byte	0x03, 0x5f
        /*0042*/ 	.short	0x0101


	//----- nvinfo : EIATTR_VRC_CTA_INIT_COUNT
	.align		4
        /*0044*/ 	.byte	0x02, 0x4a
	.zero		1
	.zero		1


	//----- nvinfo : EIATTR_EXIT_INSTR_OFFSETS
	.align		4
        /*0048*/ 	.byte	0x04, 0x1c
        /*004a*/ 	.short	(.L_52 - .L_51)


	//   ....[0]....
.L_51:
        /*004c*/ 	.word	0x00000070


	//   ....[1]....
        /*0050*/ 	.word	0x00000140


	//----- nvinfo : EIATTR_CBANK_PARAM_SIZE
	.align		4
.L_52:
        /*0054*/ 	.byte	0x03, 0x19
        /*0056*/ 	.short	0x0014


	//----- nvinfo : EIATTR_PARAM_CBANK
	.align		4
        /*0058*/ 	.byte	0x04, 0x0a
        /*005a*/ 	.short	(.L_54 - .L_53)
	.align		4
.L_53:
        /*005c*/ 	.word	index@(.nv.constant0._Z10uniformAddPfS_i)
        /*0060*/ 	.short	0x0380
        /*0062*/ 	.short	0x0014


	//----- nvinfo : EIATTR_SW_WAR
	.align		4
.L_54:
        /*0064*/ 	.byte	0x04, 0x36
        /*0066*/ 	.short	(.L_56 - .L_55)
.L_55:
        /*0068*/ 	.word	0x00000008
.L_56:


//--------------------- .nv.callgraph             --------------------------
	.section	.nv.callgraph,"",@"SHT_CUDA_CALLGRAPH"
	.align	4
	.sectionentsize	8
	.align		4
        /*0000*/ 	.word	0x00000000
	.align		4
        /*0004*/ 	.word	0xffffffff
	.align		4
        /*0008*/ 	.word	index@(_Z12prescanArrayPfS_S_iiibi)
	.align		4
        /*000c*/ 	.word	index@(vprintf)
	.align		4
        /*0010*/ 	.word	0x00000000
	.align		4
        /*0014*/ 	.word	0xfffffffe
	.align		4
        /*0018*/ 	.word	0x00000000
	.align		4
        /*001c*/ 	.word	0xfffffffd
	.align		4
        /*0020*/ 	.word	0x00000000
	.align		4
        /*0024*/ 	.word	0xfffffffc


//--------------------- .nv.constant4             --------------------------
	.section	.nv.constant4,"a",@progbits
	.align	8
	.align		8
.nv.constant4:
        /*0000*/ 	.dword	vprintf
	.align		8
        /*0008*/ 	.dword	$str


//--------------------- .text._Z12prescanArrayPfS_S_iiibi --------------------------
	.section	.text._Z12prescanArrayPfS_S_iiibi,"ax",@progbits
	.align	128
        .global         _Z12prescanArrayPfS_S_iiibi
        .type           _Z12prescanArrayPfS_S_iiibi,@function
        .size           _Z12prescanArrayPfS_S_iiibi,(.L_x_16 - _Z12prescanArrayPfS_S_iiibi)
        .other          _Z12prescanArrayPfS_S_iiibi,@"STO_CUDA_ENTRY STV_DEFAULT"
_Z12prescanArrayPfS_S_iiibi:
.text._Z12prescanArrayPfS_S_iiibi:
[----:B------:R-:W0:Y:S01]  /*0000*/  LDC R1, c[0x0][0x37c] ;  /* 0x0000df00ff017b82 */ /* 0x000e220000000800 */
[----:B------:R-:W1:Y:S01]  /*0010*/  S2R R17, SR_TID.X ;  /* 0x0000000000117919 */ /* 0x000e620000002100 */
[----:B------:R-:W2:Y:S01]  /*0020*/  LDCU UR4, c[0x0][0x2f8] ;  /* 0x00005f00ff0477ac */ /* 0x000ea20008000800 */
[----:B0-----:R-:W-:Y:S01]  /*0030*/  VIADD R1, R1, 0xfffffff0 ;  /* 0xfffffff001017836 */ /* 0x001fe20000000000 */
[----:B------:R-:W-:Y:S01]  /*0040*/  BSSY.RECONVERGENT B0, `(.L_x_0) ;  /* 0x0000036000007945 */ /* 0x000fe20003800200 */
[----:B------:R-:W0:Y:S01]  /*0050*/  S2R R0, SR_CTAID.X ;  /* 0x0000000000007919 */ /* 0x000e220000002500 */
[----:B------:R-:W3:Y:S02]  /*0060*/  LDCU UR5, c[0x0][0x2fc] ;  /* 0x00005f80ff0577ac */ /* 0x000ee40008000800 */
[----:B--2---:R-:W-:-:S05]  /*0070*/  IADD3 R6, P1, PT, R1, UR4, RZ ;  /* 0x0000000401067c10 */ /* 0x004fca000ff3e0ff */
[----:B---3--:R-:W-:Y:S01]  /*0080*/  IMAD.X R7, RZ, RZ, UR5, P1 ;  /* 0x00000005ff077e24 */ /* 0x008fe200088e06ff */
[----:B-1----:R-:W-:-:S13]  /*0090*/  ISETP.NE.AND P0, PT, R17, RZ, PT ;  /* 0x000000ff1100720c */ /* 0x002fda0003f05270 */
[----:B0-----:R-:W-:Y:S05]  /*00a0*/  @P0 BRA `(.L_x_1) ;  /* 0x0000000000bc0947 */ /* 0x001fea0003800000 */
[----:B------:R-:W0:Y:S01]  /*00b0*/  S2UR UR5, SR_CgaCtaId ;  /* 0x00000000000579c3 */ /* 0x000e220000008800 */
[----:B------:R-:W-:Y:S01]  /*00c0*/  UMOV UR4, 0x400 ;  /* 0x0000040000047882 */ /* 0x000fe20000000000 */
[----:B------:R-:W-:Y:S01]  /*00d0*/  IMAD.MOV.U32 R2, RZ, RZ, 0xc0 ;  /* 0x000000c0ff027424 */ /* 0x000fe200078e00ff */
[----:B0-----:R-:W-:-:S09]  /*00e0*/  ULEA UR4, UR5, UR4, 0x18 ;  /* 0x0000000405047291 */ /* 0x001fd2000f8ec0ff */
[----:B------:R-:W-:Y:S04]  /*00f0*/  STS.128 [UR4], RZ ;  /* 0x000000ffff007988 */ /* 0x000fe80008000c04 */
[----:B------:R-:W-:Y:S04]  /*0100*/  STS.128 [UR4+0x10], RZ ;  /* 0x000010ffff007988 */ /* 0x000fe80008000c04 */
[----:B------:R-:W-:Y:S04]  /*0110*/  STS.128 [UR4+0x20], RZ ;  /* 0x000020ffff007988 */ /* 0x000fe80008000c04 */
[----:B------:R-:W-:Y:S04]  /*0120*/  STS.128 [UR4+0x30], RZ ;  /* 0x000030ffff007988 */ /* 0x000fe80008000c04 */
[----:B------:R-:W-:Y:S04]  /*0130*/  STS.128 [UR4+0x40], RZ ;  /* 0x000040ffff007988 */ /* 0x000fe80008000c04 */
[----:B------:R-:W-:Y:S04]  /*0140*/  STS.128 [UR4+0x50], RZ ;  /* 0x000050ffff007988 */ /* 0x000fe80008000c04 */
[----:B------:R-:W-:Y:S04]  /*0150*/  STS.128 [UR4+0x60], RZ ;  /* 0x000060ffff007988 */ /* 0x000fe80008000c04 */
[----:B------:R-:W-:Y:S01]  /*0160*/  STS.128 [UR4+0x70], RZ ;  /* 0x000070ffff007988 */ /* 0x000fe20008000c04 */
.L_x_2:
[----:B------:R-:W-:Y:S04]  /*0170*/  STS.128 [R2+UR4+-0x40], RZ ;  /* 0xffffc0ff02007988 */ /* 0x000fe80008000c04 */
[----:B------:R-:W-:Y:S04]  /*0180*/  STS.128 [R2+UR4+-0x30], RZ ;  /* 0xffffd0ff02007988 */ /* 0x000fe80008000c04 */
[----:B------:R-:W-:Y:S04]  /*0190*/  STS.128 [R2+UR4+-0x20], RZ ;  /* 0xffffe0ff02007988 */ /* 0x000fe80008000c04 */
[----:B------:R-:W-:Y:S04]  /*01a0*/  STS.128 [R2+UR4+-0x10], RZ ;  /* 0xfffff0ff02007988 */ /* 0x000fe80008000c04 */
[----:B------:R-:W-:Y:S04]  /*01b0*/  STS.128 [R2+UR4], RZ ;  /* 0x000000ff02007988 */ /* 0x000fe80008000c04 */
[----:B------:R-:W-:Y:S04]  /*01c0*/  STS.128 [R2+UR4+0x10], RZ ;  /* 0x000010ff02007988 */ /* 0x000fe80008000c04 */
        /* <DEDUP_REMOVED lines=25> */
[----:B------:R0:W-:Y:S02]  /*0360*/  STS.128 [R2+UR4+0x1b0], RZ ;  /* 0x0001b0ff02007988 */ /* 0x0001e40008000c04 */
[----:B0-----:R-:W-:-:S05]  /*0370*/  VIADD R2, R2, 0x200 ;  /* 0x0000020002027836 */ /* 0x001fca0000000000 */
[----:B------:R-:W-:-:S13]  /*0380*/  ISETP.NE.AND P0, PT, R2, 0x8c0, PT ;  /* 0x000008c00200780c */ /* 0x000fda0003f05270 */
[----:B------:R-:W-:Y:S05]  /*0390*/  @P0 BRA `(.L_x_2) ;  /* 0xfffffffc00740947 */ /* 0x000fea000383ffff */
.L_x_1:
[----:B------:R-:W-:Y:S05]  /*03a0*/  BSYNC.RECONVERGENT B0 ;  /* 0x0000000000007941 */ /* 0x000fea0003800200 */
.L_x_0:
[----:B------:R-:W0:Y:S01]  /*03b0*/  LDCU UR4, c[0x0][0x3a8] ;  /* 0x00007500ff0477ac */ /* 0x000e220008000800 */
[----:B------:R-:W1:Y:S01]  /*03c0*/  LDC.64 R4, c[0x0][0x388] ;  /* 0x0000e200ff047b82 */ /* 0x000e620000000a00 */
[----:B------:R-:W-:Y:S01]  /*03d0*/  LEA R16, R0, R17, 0x9 ;  /* 0x0000001100107211 */ /* 0x000fe200078e48ff */
[----:B------:R-:W-:Y:S01]  /*03e0*/  IMAD.MOV.U32 R3, RZ, RZ, RZ ;  /* 0x000000ffff037224 */ /* 0x000fe200078e00ff */
[----:B------:R-:W2:Y:S01]  /*03f0*/  LDCU.64 UR36, c[0x0][0x358] ;  /* 0x00006b00ff2477ac */ /* 0x000ea20008000a00 */
[----:B------:R-:W-:Y:S02]  /*0400*/  IMAD.MOV.U32 R8, RZ, RZ, RZ ;  /* 0x000000ffff087224 */ /* 0x000fe400078e00ff */
[C---:B------:R-:W-:Y:S02]  /*0410*/  VIADD R2, R16.reuse, 0x100 ;  /* 0x0000010010027836 */ /* 0x040fe40000000000 */
[----:B------:R-:W3:Y:S08]  /*0420*/  LDC R11, c[0x0][0x398] ;  /* 0x0000e600ff0b7b82 */ /* 0x000ef00000000800 */
[----:B------:R-:W-:Y:S01]  /*0430*/  BAR.SYNC.DEFER_BLOCKING 0x0 ;  /* 0x0000000000007b1d */ /* 0x000fe20000010000 */
[----:B0-----:R-:W-:-:S02]  /*0440*/  ISETP.GE.AND P0, PT, R16, UR4, PT ;  /* 0x0000000410007c0c */ /* 0x001fc4000bf06270 */
[----:B------:R-:W-:Y:S01]  /*0450*/  ISETP.GE.AND P1, PT, R2, UR4, PT ;  /* 0x0000000402007c0c */ /* 0x000fe2000bf26270 */
[----:B-1----:R-:W-:-:S10]  /*0460*/  IMAD.WIDE.U32 R4, R16, 0x4, R4 ;  /* 0x0000000410047825 */ /* 0x002fd400078e0004 */
[----:B--2---:R-:W2:Y:S04]  /*0470*/  @!P0 LDG.E R3, desc[UR36][R4.64] ;  /* 0x0000002404038981 */ /* 0x004ea8000c1e1900 */
[----:B------:R0:W4:Y:S01]  /*0480*/  @!P1 LDG.E R8, desc[UR36][R4.64+0x400] ;  /* 0x0004002404089981 */ /* 0x000122000c1e1900 */
[----:B------:R-:W1:Y:S01]  /*0490*/  S2UR UR5, SR_CgaCtaId ;  /* 0x00000000000579c3 */ /* 0x000e620000008800 */
[----:B------:R-:W-:Y:S01]  /*04a0*/  UMOV UR4, 0x400 ;  /* 0x0000040000047882 */ /* 0x000fe20000000000 */
[----:B---3--:R-:W-:Y:S01]  /*04b0*/  LEA.HI R2, R11, R11, RZ, 0x1 ;  /* 0x0000000b0b027211 */ /* 0x008fe200078f08ff */
[----:B------:R-:W-:Y:S01]  /*04c0*/  IMAD.MOV.U32 R22, RZ, RZ, 0x1 ;  /* 0x00000001ff167424 */ /* 0x000fe200078e00ff */
[-C--:B------:R-:W-:Y:S02]  /*04d0*/  LEA.HI R9, R17, R17.reuse, RZ, 0x1c ;  /* 0x0000001111097211 */ /* 0x080fe400078fe0ff */
[----:B------:R-:W-:-:S02]  /*04e0*/  LEA.HI.SX32 R10, R2, R17, 0x1f ;  /* 0x00000011020a7211 */ /* 0x000fc400078ffaff */
[----:B0-----:R-:W-:Y:S02]  /*04f0*/  SHF.R.S32.HI R4, RZ, 0x1, R11 ;  /* 0x00000001ff047819 */ /* 0x001fe4000001140b */
[----:B------:R-:W-:Y:S02]  /*0500*/  LEA.HI.SX32 R19, R10, R10, 0x1c ;  /* 0x0000000a0a137211 */ /* 0x000fe400078fe2ff */
[----:B------:R-:W-:Y:S01]  /*0510*/  ISETP.GE.AND P0, PT, R4, 0x1, PT ;  /* 0x000000010400780c */ /* 0x000fe20003f06270 */
[----:B-1----:R-:W-:-:S06]  /*0520*/  ULEA UR4, UR5, UR4, 0x18 ;  /* 0x0000000405047291 */ /* 0x002fcc000f8ec0ff */
[----:B------:R-:W-:-:S05]  /*0530*/  MOV R2, UR4 ;  /* 0x0000000400027c02 */ /* 0x000fca0008000f00 */
[--C-:B------:R-:W-:Y:S02]  /*0540*/  IMAD R18, R9, 0x4, R2.reuse ;  /* 0x0000000409127824 */ /* 0x100fe400078e0202 */
[----:B------:R-:W-:-:S03]  /*0550*/  IMAD R19, R19, 0x4, R2 ;  /* 0x0000000413137824 */ /* 0x000fc600078e0202 */
[----:B--2---:R0:W-:Y:S04]  /*0560*/  STS [R18], R3 ;  /* 0x0000000312007388 */ /* 0x0041e80000000800 */
[----:B----4-:R0:W-:Y:S01]  /*0570*/  STS [R19], R8 ;  /* 0x0000000813007388 */ /* 0x0101e20000000800 */
[----:B------:R-:W-:Y:S05]  /*0580*/  @!P0 BRA `(.L_x_3) ;  /* 0x0000000000608947 */ /* 0x000fea0003800000 */
[----:B------:R-:W-:Y:S01]  /*0590*/  HFMA2 R22, -RZ, RZ, 0, 5.9604644775390625e-08 ;  /* 0x00000001ff167431 */ /* 0x000fe200000001ff */
[----:B0-----:R-:W-:-:S07]  /*05a0*/  LEA R3, R17, 0x1, 0x1 ;  /* 0x0000000111037811 */ /* 0x001fce00078e08ff */
.L_x_6:
[----:B------:R-:W-:Y:S01]  /*05b0*/  BAR.SYNC.DEFER_BLOCKING 0x0 ;  /* 0x0000000000007b1d */ /* 0x000fe20000010000 */
[----:B------:R-:W-:Y:S02]  /*05c0*/  ISETP.GE.AND P0, PT, R17, R4, PT ;  /* 0x000000041100720c */ /* 0x000fe40003f06270 */
[----:B------:R-:W-:Y:S02]  /*05d0*/  ISETP.GT.U32.AND P1, PT, R4, 0x1, PT ;  /* 0x000000010400780c */ /* 0x000fe40003f24070 */
[----:B------:R-:W-:Y:S01]  /*05e0*/  SHF.R.U32.HI R10, RZ, 0x1, R4 ;  /* 0x00000001ff0a7819 */ /* 0x000fe20000011604 */
[----:B------:R-:W-:Y:S08]  /*05f0*/  BSSY.RECONVERGENT B0, `(.L_x_4) ;  /* 0x000000e000007945 */ /* 0x000ff00003800200 */
[----:B------:R-:W-:Y:S05]  /*0600*/  @P0 BRA `(.L_x_5) ;  /* 0x0000000000300947 */ /* 0x000fea0003800000 */
[----:B------:R-:W-:-:S04]  /*0610*/  IMAD R5, R3, R22, RZ ;  /* 0x0000001603057224 */ /* 0x000fc800078e02ff */
[C---:B------:R-:W-:Y:S02]  /*0620*/  VIADD R4, R5.reuse, 0xffffffff ;  /* 0xffffffff05047836 */ /* 0x040fe40000000000 */
[--C-:B------:R-:W-:Y:S02]  /*0630*/  IMAD.IADD R8, R5, 0x1, R22.reuse ;  /* 0x0000000105087824 */ /* 0x100fe400078e0216 */
[C---:B------:R-:W-:Y:S01]  /*0640*/  IMAD.IADD R9, R4.reuse, 0x1, R22 ;  /* 0x0000000104097824 */ /* 0x040fe200078e0216 */
[----:B------:R-:W-:-:S04]  /*0650*/  LEA.HI.SX32 R5, R4, R5, 0x1c ;  /* 0x0000000504057211 */ /* 0x000fc800078fe2ff */
[----:B------:R-:W-:Y:S02]  /*0660*/  LEA.HI.SX32 R9, R9, R8, 0x1c ;  /* 0x0000000809097211 */ /* 0x000fe400078fe2ff */
[----:B------:R-:W-:-:S03]  /*0670*/  LEA R5, R5, R2, 0x2 ;  /* 0x0000000205057211 */ /* 0x000fc600078e10ff */
[----:B------:R-:W-:-:S03]  /*0680*/  IMAD R9, R9, 0x4, R2 ;  /* 0x0000000409097824 */ /* 0x000fc600078e0202 */
[----:B------:R-:W-:Y:S04]  /*0690*/  LDS R5, [R5+-0x4] ;  /* 0xfffffc0005057984 */ /* 0x000fe80000000800 */
[----:B------:R-:W0:Y:S02]  /*06a0*/  LDS R4, [R9+-0x4] ;  /* 0xfffffc0009047984 */ /* 0x000e240000000800 */
[----:B0-----:R-:W-:-:S05]  /*06b0*/  FADD R4, R5, R4 ;  /* 0x0000000405047221 */ /* 0x001fca0000000000 */
[----:B------:R0:W-:Y:S02]  /*06c0*/  STS [R9+-0x4], R4 ;  /* 0xfffffc0409007388 */ /* 0x0001e40000000800 */
.L_x_5:
[----:B------:R-:W-:Y:S05]  /*06d0*/  BSYNC.RECONVERGENT B0 ;  /* 0x0000000000007941 */ /* 0x000fea0003800200 */
.L_x_4:
[----:B0-----:R-:W-:Y:S02]  /*06e0*/  IMAD.MOV.U32 R4, RZ, RZ, R10 ;  /* 0x000000ffff047224 */ /* 0x001fe400078e000a */
[----:B------:R-:W-:Y:S01]  /*06f0*/  IMAD.SHL.U32 R22, R22, 0x2, RZ ;  /* 0x0000000216167824 */ /* 0x000fe200078e00ff */
[----:B------:R-:W-:Y:S06]  /*0700*/  @P1 BRA `(.L_x_6) ;  /* 0xfffffffc00a81947 */ /* 0x000fec000383ffff */
.L_x_3:
[----:B------:R-:W-:Y:S01]  /*0710*/  ISETP.NE.AND P0, PT, R17, RZ, PT ;  /* 0x000000ff1100720c */ /* 0x000fe20003f05270 */
[----:B------:R-:W1:Y:S01]  /*0720*/  LDCU UR38, c[0x0][0x398] ;  /* 0x00007300ff2677ac */ /* 0x000e620008000800 */
[----:B------:R-:W-:Y:S11]  /*0730*/  BSSY.RECONVERGENT B6, `(.L_x_7) ;  /* 0x000001c000067945 */ /* 0x000ff60003800200 */
[----:B------:R-:W-:Y:S05]  /*0740*/  @P0 BRA `(.L_x_8) ;  /* 0x0000000000680947 */ /* 0x000fea0003800000 */
[----:B------:R-:W2:Y:S02]  /*0750*/  LDCU.U8 UR4, c[0x0][0x3a4] ;  /* 0x00007480ff0477ac */ /* 0x000ea40008000000 */
[----:B--2---:R-:W-:-:S04]  /*0760*/  UPRMT UR4, UR4, 0x8880, URZ ;  /* 0x0000888004047896 */ /* 0x004fc800080000ff */
[----:B------:R-:W-:-:S09]  /*0770*/  UISETP.NE.AND UP0, UPT, UR4, URZ, UPT ;  /* 0x000000ff0400728c */ /* 0x000fd2000bf05270 */
[----:B------:R-:W-:Y:S05]  /*0780*/  BRA.U UP0, `(.L_x_9) ;  /* 0x0000000100447547 */ /* 0x000fea000b800000 */
[----:B------:R-:W2:Y:S01]  /*0790*/  S2UR UR5, SR_CgaCtaId ;  /* 0x00000000000579c3 */ /* 0x000ea20000008800 */
[----:B------:R-:W-:Y:S01]  /*07a0*/  UMOV UR4, 0x400 ;  /* 0x0000040000047882 */ /* 0x000fe20000000000 */
[----:B------:R-:W-:Y:S01]  /*07b0*/  MOV R2, 0x0 ;  /* 0x0000000000027802 */ /* 0x000fe20000000f00 */
[----:B------:R-:W-:Y:S05]  /*07c0*/  STL [R1], R0 ;  /* 0x0000000001007387 */ /* 0x000fea0000100800 */
[----:B------:R-:W3:Y:S08]  /*07d0*/  LDC.64 R10, c[0x0][0x390] ;  /* 0x0000e400ff0a7b82 */ /* 0x000ef00000000a00 */
[----:B0-----:R-:W0:Y:S01]  /*07e0*/  LDC.64 R2, c[0x4][R2] ;  /* 0x0100000002027b82 */ /* 0x001e220000000a00 */
[----:B--2---:R-:W-:Y:S01]  /*07f0*/  ULEA UR4, UR5, UR4, 0x18 ;  /* 0x0000000405047291 */ /* 0x004fe2000f8ec0ff */
[----:B---3--:R-:W-:-:S08]  /*0800*/  IMAD.WIDE.U32 R10, R0, 0x4, R10 ;  /* 0x00000004000a7825 */ /* 0x008fd000078e000a */
[----:B------:R-:W2:Y:S02]  /*0810*/  LDS R8, [UR4+0x878] ;  /* 0x00087804ff087984 */ /* 0x000ea40008000800 */
[----:B------:R-:W3:Y:S02]  /*0820*/  LDCU.64 UR4, c[0x4][0x8] ;  /* 0x01000100ff0477ac */ /* 0x000ee40008000a00 */
[----:B---3--:R-:W-:Y:S01]  /*0830*/  MOV R4, UR4 ;  /* 0x0000000400047c02 */ /* 0x008fe20008000f00 */
[----:B------:R-:W-:Y:S01]  /*0840*/  IMAD.U32 R5, RZ, RZ, UR5 ;  /* 0x00000005ff057e24 */ /* 0x000fe2000f8e00ff */
[----:B--2---:R-:W2:Y:S01]  /*0850*/  F2F.F64.F32 R12, R8 ;  /* 0x00000008000c7310 */ /* 0x004ea20000201800 */
[----:B------:R3:W-:Y:S04]  /*0860*/  STG.E desc[UR36][R10.64], R8 ;  /* 0x000000080a007986 */ /* 0x0007e8000c101924 */
[----:B0-2---:R3:W-:Y:S02]  /*0870*/  STL.64 [R1+0x8], R12 ;  /* 0x0000080c01007387 */ /* 0x0057e40000100a00 */
[----:B------:R-:W-:-:S07]  /*0880*/  LEPC R20, `(.L_x_9) ;  /* 0x000000001014794e */ /* 0x000fce0000000000 */
[----:B-1-3--:R-:W-:Y:S05]  /*0890*/  CALL.ABS.NOINC R2 ;  /* 0x0000000002007343 */ /* 0x00afea0003c00000 */
.L_x_9:
[----:B------:R-:W2:Y:S01]  /*08a0*/  S2UR UR5, SR_CgaCtaId ;  /* 0x00000000000579c3 */ /* 0x000ea20000008800 */
[----:B------:R-:W-:Y:S02]  /*08b0*/  UMOV UR4, 0x400 ;  /* 0x0000040000047882 */ /* 0x000fe40000000000 */
[----:B--2---:R-:W-:-:S06]  /*08c0*/  ULEA UR4, UR5, UR4, 0x18 ;  /* 0x0000000405047291 */ /* 0x004fcc000f8ec0ff */
[----:B------:R-:W-:-:S05]  /*08d0*/  IMAD.U32 R2, RZ, RZ, UR4 ;  /* 0x00000004ff027e24 */ /* 0x000fca000f8e00ff */
[----:B------:R2:W-:Y:S02]  /*08e0*/  STS [R2+0x878], RZ ;  /* 0x000878ff02007388 */ /* 0x0005e40000000800 */
.L_x_8:
[----:B-1----:R-:W-:Y:S05]  /*08f0*/  BSYNC.RECONVERGENT B6 ;  /* 0x0000000000067941 */ /* 0x002fea0003800200 */
.L_x_7:
[----:B------:R-:W1:Y:S02]  /*0900*/  LDCU UR4, c[0x0][0x398] ;  /* 0x00007300ff0477ac */ /* 0x000e640008000800 */
[----:B-1----:R-:W-:-:S09]  /*0910*/  UISETP.GE.AND UP0, UPT, UR4, 0x2, UPT ;  /* 0x000000020400788c */ /* 0x002fd2000bf06270 */
[----:B------:R-:W-:Y:S05]  /*0920*/  BRA.U !UP0, `(.L_x_10) ;  /* 0x0000000108647547 */ /* 0x000fea000b800000 */
[----:B------:R-:W-:Y:S01]  /*0930*/  LEA R7, R17, 0x1, 0x1 ;  /* 0x0000000111077811 */ /* 0x000fe200078e08ff */
[----:B------:R-:W-:-:S07]  /*0940*/  IMAD.MOV.U32 R0, RZ, RZ, 0x1 ;  /* 0x00000001ff007424 */ /* 0x000fce00078e00ff */
.L_x_13:
[----:B------:R-:W-:Y:S01]  /*0950*/  ISETP.GE.U32.AND P0, PT, R17, R0, PT ;  /* 0x000000001100720c */ /* 0x000fe20003f06070 */
[----:B------:R-:W-:Y:S05]  /*0960*/  WARPSYNC.ALL ;  /* 0x0000000000007948 */ /* 0x000fea0003800000 */
[----:B------:R-:W-:Y:S01]  /*0970*/  SHF.L.U32 R0, R0, 0x1, RZ ;  /* 0x0000000100007819 */ /* 0x000fe200000006ff */
[----:B------:R-:W-:Y:S01]  /*0980*/  BAR.SYNC.DEFER_BLOCKING 0x0 ;  /* 0x0000000000007b1d */ /* 0x000fe20000010000 */
[----:B------:R-:W-:Y:S02]  /*0990*/  SHF.R.U32.HI R22, RZ, 0x1, R22 ;  /* 0x00000001ff167819 */ /* 0x000fe40000011616 */
[----:B------:R-:W-:-:S03]  /*09a0*/  ISETP.GE.AND P1, PT, R0, UR38, PT ;  /* 0x0000002600007c0c */ /* 0x000fc6000bf26270 */
[----:B------:R-:W-:Y:S04]  /*09b0*/  BSSY.RECONVERGENT B0, `(.L_x_11) ;  /* 0x000000f000007945 */ /* 0x000fe80003800200 */
[----:B-1----:R-:W-:Y:S06]  /*09c0*/  @P0 BRA `(.L_x_12) ;  /* 0x0000000000340947 */ /* 0x002fec0003800000 */
[----:B0-----:R-:W-:-:S04]  /*09d0*/  IMAD R3, R22, R7, RZ ;  /* 0x0000000716037224 */ /* 0x001fc800078e02ff */
[----:B------:R-:W-:Y:S02]  /*09e0*/  VIADD R4, R3, 0xffffffff ;  /* 0xffffffff03047836 */ /* 0x000fe40000000000 */
[C---:B------:R-:W-:Y:S02]  /*09f0*/  IMAD.IADD R5, R22.reuse, 0x1, R3 ;  /* 0x0000000116057824 */ /* 0x040fe400078e0203 */
[----:B------:R-:W-:Y:S01]  /*0a00*/  IMAD.IADD R6, R22, 0x1, R4 ;  /* 0x0000000116067824 */ /* 0x000fe200078e0204 */
[----:B------:R-:W-:-:S04]  /*0a10*/  LEA.HI.SX32 R3, R4, R3, 0x1c ;  /* 0x0000000304037211 */ /* 0x000fc800078fe2ff */
[----:B------:R-:W-:Y:S02]  /*0a20*/  LEA.HI.SX32 R5, R6, R5, 0x1c ;  /* 0x0000000506057211 */ /* 0x000fe400078fe2ff */
[----:B------:R-:W-:-:S03]  /*0a30*/  LEA R3, R3, R2, 0x2 ;  /* 0x0000000203037211 */ /* 0x000fc600078e10ff */
[----:B------:R-:W-:Y:S02]  /*0a40*/  IMAD R5, R5, 0x4, R2 ;  /* 0x0000000405057824 */ /* 0x000fe400078e0202 */
[----:B------:R-:W-:Y:S04]  /*0a50*/  LDS R4, [R3+-0x4] ;  /* 0xfffffc0003047984 */ /* 0x000fe80000000800 */
[----:B------:R-:W0:Y:S02]  /*0a60*/  LDS R6, [R5+-0x4] ;  /* 0xfffffc0005067984 */ /* 0x000e240000000800 */
[----:B0-----:R-:W-:Y:S02]  /*0a70*/  FADD R4, R4, R6 ;  /* 0x0000000604047221 */ /* 0x001fe40000000000 */
[----:B------:R1:W-:Y:S04]  /*0a80*/  STS [R3+-0x4], R6 ;  /* 0xfffffc0603007388 */ /* 0x0003e80000000800 */
[----:B------:R1:W-:Y:S02]  /*0a90*/  STS [R5+-0x4], R4 ;  /* 0xfffffc0405007388 */ /* 0x0003e40000000800 */
.L_x_12:
[----:B------:R-:W-:Y:S05]  /*0aa0*/  BSYNC.RECONVERGENT B0 ;  /* 0x0000000000007941 */ /* 0x000fea0003800200 */
.L_x_11:
[----:B------:R-:W-:Y:S05]  /*0ab0*/  @!P1 BRA `(.L_x_13) ;  /* 0xfffffffc00a49947 */ /* 0x000fea000383ffff */
.L_x_10:
[----:B-1----:R-:W1:Y:S01]  /*0ac0*/  LDS R5, [R18] ;  /* 0x0000000012057984 */ /* 0x002e620000000800 */
[----:B0-2---:R-:W0:Y:S03]  /*0ad0*/  LDC.64 R2, c[0x0][0x380] ;  /* 0x0000e000ff027b82 */ /* 0x005e260000000a00 */
[----:B------:R-:W2:Y:S01]  /*0ae0*/  LDS R19, [R19] ;  /* 0x0000000013137984 */ /* 0x000ea20000000800 */
[----:B0-----:R-:W-:-:S05]  /*0af0*/  IMAD.WIDE.U32 R16, R16, 0x4, R2 ;  /* 0x0000000410107825 */ /* 0x001fca00078e0002 */
[----:B-1----:R-:W-:Y:S04]  /*0b00*/  STG.E desc[UR36][R16.64], R5 ;  /* 0x0000000510007986 */ /* 0x002fe8000c101924 */
[----:B--2---:R-:W-:Y:S01]  /*0b10*/  STG.E desc[UR36][R16.64+0x400], R19 ;  /* 0x0004001310007986 */ /* 0x004fe2000c101924 */
[----:B------:R-:W-:Y:S05]  /*0b20*/  EXIT ;  /* 0x000000000000794d */ /* 0x000fea0003800000 */
.L_x_14:
[----:B------:R-:W-:-:S00]  /*0b30*/  BRA `(.L_x_14) ;  /* 0xfffffffc00fc7947 */ /* 0x000fc0000383ffff */
[----:B------:R-:W-:-:S00]  /*0b40*/  NOP ;  /* 0x0000000000007918 */ /* 0x000fc00000000000 */
        /* <DEDUP_REMOVED lines=11> */
.L_x_16:


//--------------------- .text._Z10uniformAddPfS_i --------------------------
	.section	.text._Z10uniformAddPfS_i,"ax",@progbits
	.align	128
        .global         _Z10uniformAddPfS_i
        .type           _Z10uniformAddPfS_i,@function
        .size           _Z10uniformAddPfS_i,(.L_x_17 - _Z10uniformAddPfS_i)
        .other          _Z10uniformAddPfS_i,@"STO_CUDA_ENTRY STV_DEFAULT"
_Z10uniformAddPfS_i:
.text._Z10uniformAddPfS_i:
[----:B------:R-:W-:Y:S01]  /*0000*/  LDC R1, c[0x0][0x37c] ;  /* 0x0000df00ff017b82 */ /* 0x000fe20000000800 */
[----:B------:R-:W0:Y:S01]  /*0010*/  S2R R7, SR_CTAID.X ;  /* 0x0000000000077919 */ /* 0x000e220000002500 */
[----:B------:R-:W0:Y:S01]  /*0020*/  LDCU UR4, c[0x0][0x360] ;  /* 0x00006c00ff0477ac */ /* 0x000e220008000800 */
[----:B------:R-:W0:Y:S01]  /*0030*/  S2R R0, SR_TID.X ;  /* 0x0000000000007919 */ /* 0x000e220000002100 */
[----:B------:R-:W1:Y:S01]  /*0040*/  LDCU UR5, c[0x0][0x390] ;  /* 0x00007200ff0577ac */ /* 0x000e620008000800 */
[----:B0-----:R-:W-:-:S05]  /*0050*/  IMAD R7, R7, UR4, R0 ;  /* 0x0000000407077c24 */ /* 0x001fca000f8e0200 */
[----:B-1----:R-:W-:-:S13]  /*0060*/  ISETP.GE.AND P0, PT, R7, UR5, PT ;  /* 0x0000000507007c0c */ /* 0x002fda000bf06270 */
[----:B------:R-:W-:Y:S05]  /*0070*/  @P0 EXIT ;  /* 0x000000000000094d */ /* 0x000fea0003800000 */
[----:B------:R-:W0:Y:S01]  /*0080*/  LDC.64 R4, c[0x0][0x388] ;  /* 0x0000e200ff047b82 */ /* 0x000e220000000a00 */
[----:B------:R-:W-:Y:S01]  /*0090*/  SHF.R.S32.HI R0, RZ, 0x1f, R7 ;  /* 0x0000001fff007819 */ /* 0x000fe20000011407 */
[----:B------:R-:W1:Y:S03]  /*00a0*/  LDCU.64 UR4, c[0x0][0x358] ;  /* 0x00006b00ff0477ac */ /* 0x000e660008000a00 */
[----:B------:R-:W-:-:S03]  /*00b0*/  LEA.HI R0, R0, R7, RZ, 0x9 ;  /* 0x0000000700007211 */ /* 0x000fc600078f48ff */
[----:B------:R-:W2:Y:S01]  /*00c0*/  LDC.64 R2, c[0x0][0x380] ;  /* 0x0000e000ff027b82 */ /* 0x000ea20000000a00 */
[----:B------:R-:W-:-:S05]  /*00d0*/  SHF.R.S32.HI R9, RZ, 0x9, R0 ;  /* 0x00000009ff097819 */ /* 0x000fca0000011400 */
[----:B0-----:R-:W-:-:S06]  /*00e0*/  IMAD.WIDE R4, R9, 0x4, R4 ;  /* 0x0000000409047825 */ /* 0x001fcc00078e0204 */
[----:B-1----:R-:W3:Y:S01]  /*00f0*/  LDG.E R5, desc[UR4][R4.64] ;  /* 0x0000000404057981 */ /* 0x002ee2000c1e1900 */
[----:B--2---:R-:W-:-:S05]  /*0100*/  IMAD.WIDE R2, R7, 0x4, R2 ;  /* 0x0000000407027825 */ /* 0x004fca00078e0202 */
[----:B------:R-:W3:Y:S02]  /*0110*/  LDG.E R0, desc[UR4][R2.64] ;  /* 0x0000000402007981 */ /* 0x000ee4000c1e1900 */
[----:B---3--:R-:W-:-:S05]  /*0120*/  FADD R7, R0, R5 ;  /* 0x0000000500077221 */ /* 0x008fca0000000000 */
[----:B------:R-:W-:Y:S01]  /*0130*/  STG.E desc[UR4][R2.64], R7 ;  /* 0x0000000702007986 */ /* 0x000fe2000c101904 */
[----:B------:R-:W-:Y:S05]  /*0140*/  EXIT ;  /* 0x000000000000794d */ /* 0x000fea0003800000 */
.L_x_15:
        /* <DEDUP_REMOVED lines=11> */
.L_x_17:


//--------------------- .nv.global.init           --------------------------
	.section	.nv.global.init,"aw",@progbits
.nv.global.init:
	.type		$str,@object
	.size		$str,(.L_0 - $str)
$str:
        /*0000*/ 	.byte	0x73, 0x75, 0x6d, 0x73, 0x41, 0x72, 0x72, 0x61, 0x79, 0x5b, 0x25, 0x64, 0x5d, 0x3a, 0x20, 0x25
        /*0010*/ 	.byte	0x66, 0x0a, 0x0a, 0x00
.L_0:


//--------------------- .nv.shared._Z12prescanArrayPfS_S_iiibi --------------------------
	.section	.nv.shared._Z12prescanArrayPfS_S_iiibi,"aw",@nobits
	.sectionflags	@""
	.align	4
.nv.shared._Z12prescanArrayPfS_S_iiibi:
	.zero		3200


//--------------------- .nv.shared.reserved.0     --------------------------
	.section	.nv.shared.reserved.0,"aw",@nobits
	.weak		__nv_reservedSMEM_offset_0_alias
	.size		__nv_reservedSMEM_offset_0_alias, 0, 64
	.other		__nv_reservedSMEM_offset_0_alias,@"STO_CUDA_RESERVED_SHARED STV_DEFAULT"
__nv_reservedSMEM_offset_0_alias:
	.zero		0
	.zero		64


//--------------------- .nv.constant0._Z12prescanArrayPfS_S_iiibi --------------------------
	.section	.nv.constant0._Z12prescanArrayPfS_S_iiibi,"a",@progbits
	.sectionflags	@""
	.align	4
.nv.constant0._Z12prescanArrayPfS_S_iiibi:
	.zero		940


//--------------------- .nv.constant0._Z10uniformAddPfS_i --------------------------
	.section	.nv.constant0._Z10uniformAddPfS_i,"a",@progbits
	.sectionflags	@""
	.align	4
.nv.constant0._Z10uniformAddPfS_i:
	.zero		916


//--------------------- SYMBOLS --------------------------

	.type		.nv.reservedSmem.offset0,@object
	.size		.nv.reservedSmem.offset0,0x4
	.type		.nv.reservedSmem.cap,@object
	.size		.nv.reservedSmem.cap,0x4
	.type		vprintf,@function
